	.headerflags	@"EF_CUDA_TEXMODE_UNIFIED EF_CUDA_64BIT_ADDRESS EF_CUDA_ACCELERATORS EF_CUDA_SM90 EF_CUDA_VIRTUAL_SM(EF_CUDA_SM90)"
	.elftype	@"ET_EXEC"


//--------------------- .nv.info                  --------------------------
	.section	.nv.info,"",@"SHT_CUDA_INFO"
	.align	4


	//----- nvinfo : EIATTR_REGCOUNT
	.align		4
        /*0000*/ 	.byte	0x04, 0x2f
        /*0002*/ 	.short	(.L_3 - .L_2)
	.align		4
.L_2:
        /*0004*/ 	.word	index@(triton_poi_fused_stack_25)
        /*0008*/ 	.word	0x00000036


	//----- nvinfo : EIATTR_MIN_STACK_SIZE
	.align		4
.L_3:
        /*000c*/ 	.byte	0x04, 0x12
        /*000e*/ 	.short	(.L_5 - .L_4)
	.align		4
.L_4:
        /*0010*/ 	.word	index@(triton_poi_fused_stack_25)
        /*0014*/ 	.word	0x00000000


	//----- nvinfo : EIATTR_FRAME_SIZE
	.align		4
.L_5:
        /*0018*/ 	.byte	0x04, 0x11
        /*001a*/ 	.short	(.L_7 - .L_6)
	.align		4
.L_6:
        /*001c*/ 	.word	index@(triton_poi_fused_stack_25)
        /*0020*/ 	.word	0x00000000


	//----- nvinfo : EIATTR_MIN_STACK_SIZE
	.align		4
.L_7:
        /*0024*/ 	.byte	0x04, 0x12
        /*0026*/ 	.short	(.L_9 - .L_8)
	.align		4
.L_8:
        /*0028*/ 	.word	index@(triton_poi_fused_stack_25)
        /*002c*/ 	.word	0x00000000
.L_9:


//--------------------- .nv.info.triton_poi_fused_stack_25 --------------------------
	.section	.nv.info.triton_poi_fused_stack_25,"",@"SHT_CUDA_INFO"
	.sectionflags	@""
	.align	4


	//----- nvinfo : EIATTR_CUDA_API_VERSION
	.align		4
        /*0000*/ 	.byte	0x04, 0x37
        /*0002*/ 	.short	(.L_11 - .L_10)
.L_10:
        /*0004*/ 	.word	0x0000007c


	//----- nvinfo : EIATTR_KPARAM_INFO
	.align		4
.L_11:
        /*0008*/ 	.byte	0x04, 0x17
        /*000a*/ 	.short	(.L_13 - .L_12)
.L_12:
        /*000c*/ 	.word	0x00000000
        /*0010*/ 	.short	0x0006
        /*0012*/ 	.short	0x0030
        /*0014*/ 	.byte	0x00, 0xf0, 0x11, 0x00


	//----- nvinfo : EIATTR_KPARAM_INFO
	.align		4
.L_13:
        /*0018*/ 	.byte	0x04, 0x17
        /*001a*/ 	.short	(.L_15 - .L_14)
.L_14:
        /*001c*/ 	.word	0x00000000
        /*0020*/ 	.short	0x0005
        /*0022*/ 	.short	0x0028
        /*0024*/ 	.byte	0x00, 0xf4, 0x21, 0x00


	//----- nvinfo : EIATTR_KPARAM_INFO
	.align		4
.L_15:
        /*0028*/ 	.byte	0x04, 0x17
        /*002a*/ 	.short	(.L_17 - .L_16)
.L_16:
        /*002c*/ 	.word	0x00000000
        /*0030*/ 	.short	0x0004
        /*0032*/ 	.short	0x0020
        /*0034*/ 	.byte	0x00, 0xf4, 0x21, 0x00


	//----- nvinfo : EIATTR_KPARAM_INFO
	.align		4
.L_17:
        /*0038*/ 	.byte	0x04, 0x17
        /*003a*/ 	.short	(.L_19 - .L_18)
.L_18:
        /*003c*/ 	.word	0x00000000
        /*0040*/ 	.short	0x0003
        /*0042*/ 	.short	0x0018
        /*0044*/ 	.byte	0x00, 0xf4, 0x21, 0x00


	//----- nvinfo : EIATTR_KPARAM_INFO
	.align		4
.L_19:
        /*0048*/ 	.byte	0x04, 0x17
        /*004a*/ 	.short	(.L_21 - .L_20)
.L_20:
        /*004c*/ 	.word	0x00000000
        /*0050*/ 	.short	0x0002
        /*0052*/ 	.short	0x0010
        /*0054*/ 	.byte	0x00, 0xf4, 0x21, 0x00


	//----- nvinfo : EIATTR_KPARAM_INFO
	.align		4
.L_21:
        /*0058*/ 	.byte	0x04, 0x17
        /*005a*/ 	.short	(.L_23 - .L_22)
.L_22:
        /*005c*/ 	.word	0x00000000
        /*0060*/ 	.short	0x0001
        /*0062*/ 	.short	0x0008
        /*0064*/ 	.byte	0x00, 0xf4, 0x21, 0x00


	//----- nvinfo : EIATTR_KPARAM_INFO
	.align		4
.L_23:
        /*0068*/ 	.byte	0x04, 0x17
        /*006a*/ 	.short	(.L_25 - .L_24)
.L_24:
        /*006c*/ 	.word	0x00000000
        /*0070*/ 	.short	0x0000
        /*0072*/ 	.short	0x0000
        /*0074*/ 	.byte	0x00, 0xf4, 0x21, 0x00


	//----- nvinfo : EIATTR_SPARSE_MMA_MASK
	.align		4
.L_25:
        /*0078*/ 	.byte	0x03, 0x50
        /*007a*/ 	.short	0x0000


	//----- nvinfo : EIATTR_MAXREG_COUNT
	.align		4
        /*007c*/ 	.byte	0x03, 0x1b
        /*007e*/ 	.short	0x00ff


	//----- nvinfo : EIATTR_EXIT_INSTR_OFFSETS
	.align		4
        /*0080*/ 	.byte	0x04, 0x1c
        /*0082*/ 	.short	(.L_27 - .L_26)


	//   ....[0]....
.L_26:
        /*0084*/ 	.word	0x00001be0


	//----- nvinfo : EIATTR_REQNTID
	.align		4
.L_27:
        /*0088*/ 	.byte	0x04, 0x10
        /*008a*/ 	.short	(.L_29 - .L_28)
.L_28:
        /*008c*/ 	.word	0x00000080
        /*0090*/ 	.word	0x00000001
        /*0094*/ 	.word	0x00000001


	//----- nvinfo : EIATTR_CBANK_PARAM_SIZE
	.align		4
.L_29:
        /*0098*/ 	.byte	0x03, 0x19
        /*009a*/ 	.short	0x0034


	//----- nvinfo : EIATTR_PARAM_CBANK
	.align		4
        /*009c*/ 	.byte	0x04, 0x0a
        /*009e*/ 	.short	(.L_31 - .L_30)
	.align		4
.L_30:
        /*00a0*/ 	.word	index@(.nv.constant0.triton_poi_fused_stack_25)
        /*00a4*/ 	.short	0x0210
        /*00a6*/ 	.short	0x0034


	//----- nvinfo : EIATTR_SW_WAR
	.align		4
.L_31:
        /*00a8*/ 	.byte	0x04, 0x36
        /*00aa*/ 	.short	(.L_33 - .L_32)
.L_32:
        /*00ac*/ 	.word	0x00000008
.L_33:


//--------------------- .nv.callgraph             --------------------------
	.section	.nv.callgraph,"",@"SHT_CUDA_CALLGRAPH"
	.align	4
	.sectionentsize	8
	.align		4
        /*0000*/ 	.word	0x00000000
	.align		4
        /*0004*/ 	.word	0xffffffff
	.align		4
        /*0008*/ 	.word	0x00000000
	.align		4
        /*000c*/ 	.word	0xfffffffe
	.align		4
        /*0010*/ 	.word	0x00000000
	.align		4
        /*0014*/ 	.word	0xfffffffd
	.align		4
        /*0018*/ 	.word	0x00000000
	.align		4
        /*001c*/ 	.word	0xfffffffc


//--------------------- .nv.constant4             --------------------------
	.section	.nv.constant4,"a",@progbits
	.align	8
	.align		8
.nv.constant4:
        /*0000*/ 	.dword	_$_str
	.align		8
        /*0008*/ 	.dword	_$_str_$_2


//--------------------- .text.triton_poi_fused_stack_25 --------------------------
	.section	.text.triton_poi_fused_stack_25,"ax",@progbits
	.align	128
        .global         triton_poi_fused_stack_25
        .type           triton_poi_fused_stack_25,@function
        .size           triton_poi_fused_stack_25,(.L_x_1 - triton_poi_fused_stack_25)
        .other          triton_poi_fused_stack_25,@"STO_CUDA_ENTRY STV_DEFAULT"
triton_poi_fused_stack_25:
.text.triton_poi_fused_stack_25:
[----:B------:R-:W-:Y:S01]  /*0000*/  LDC R1, c[0x0][0x28] ;  /* 0x00000a00ff017b82 */ /* 0x000fe20000000800 */
[----:B------:R-:W1:Y:S07]  /*0010*/  S2R R0, SR_TID.X ;  /* 0x0000000000007919 */ /* 0x000e6e0000002100 */
[----:B------:R-:W2:Y:S01]  /*0020*/  LDC.64 R42, c[0x0][0x218] ;  /* 0x00008600ff2a7b82 */ /* 0x000ea20000000a00 */
[----:B------:R-:W-:Y:S02]  /*0030*/  CS2R R8, SRZ ;  /* 0x0000000000087805 */ /* 0x000fe4000001ff00 */
[----:B------:R-:W-:Y:S01]  /*0040*/  CS2R R10, SRZ ;  /* 0x00000000000a7805 */ /* 0x000fe2000001ff00 */
[----:B------:R-:W3:Y:S01]  /*0050*/  S2R R3, SR_CTAID.X ;  /* 0x0000000000037919 */ /* 0x000ee20000002500 */
[----:B------:R-:W-:-:S03]  /*0060*/  ULDC.64 UR4, c[0x0][0x208] ;  /* 0x0000820000047ab9 */ /* 0x000fc60000000a00 */
[----:B------:R-:W4:Y:S01]  /*0070*/  LDC.64 R48, c[0x0][0x210] ;  /* 0x00008400ff307b82 */ /* 0x000f220000000a00 */
[----:B------:R-:W-:Y:S02]  /*0080*/  CS2R R18, SRZ ;  /* 0x0000000000127805 */ /* 0x000fe4000001ff00 */
[----:B------:R-:W-:-:S05]  /*0090*/  CS2R R24, SRZ ;  /* 0x0000000000187805 */ /* 0x000fca000001ff00 */
[----:B------:R-:W5:Y:S01]  /*00a0*/  LDC.64 R50, c[0x0][0x220] ;  /* 0x00008800ff327b82 */ /* 0x000f620000000a00 */
[----:B-1----:R-:W-:Y:S01]  /*00b0*/  IMAD.SHL.U32 R0, R0, 0x4, RZ ;  /* 0x0000000400007824 */ /* 0x002fe200078e00ff */
[----:B---3--:R-:W-:-:S04]  /*00c0*/  SHF.R.S32.HI R13, RZ, 0x15, R3 ;  /* 0x00000015ff0d7819 */ /* 0x008fc80000011403 */
[----:B------:R-:W-:Y:S02]  /*00d0*/  LOP3.LUT R0, R0, 0x1fc, RZ, 0xc0, !PT ;  /* 0x000001fc00007812 */ /* 0x000fe400078ec0ff */
[----:B------:R-:W-:-:S03]  /*00e0*/  SGXT R13, R13, 0x1 ;  /* 0x000000010d0d781a */ /* 0x000fc60000000200 */
[----:B------:R-:W-:-:S04]  /*00f0*/  IMAD R0, R3, 0x400, R0 ;  /* 0x0000040003007824 */ /* 0x000fc800078e0200 */
[----:B------:R-:W-:Y:S01]  /*0100*/  VIADD R2, R0, 0x200 ;  /* 0x0000020000027836 */ /* 0x000fe20000000000 */
[----:B------:R-:W-:-:S04]  /*0110*/  SHF.R.S32.HI R5, RZ, 0x1f, R0 ;  /* 0x0000001fff057819 */ /* 0x000fc80000011400 */
[----:B------:R-:W-:Y:S02]  /*0120*/  LEA.HI R3, R13, R2, RZ, 0x9 ;  /* 0x000000020d037211 */ /* 0x000fe400078f48ff */
[----:B------:R-:W-:Y:S02]  /*0130*/  LEA.HI R12, R5, R0, RZ, 0x9 ;  /* 0x00000000050c7211 */ /* 0x000fe400078f48ff */
[----:B------:R-:W-:Y:S02]  /*0140*/  SHF.R.S32.HI R28, RZ, 0x9, R3 ;  /* 0x00000009ff1c7819 */ /* 0x000fe40000011403 */
[----:B------:R-:W-:Y:S02]  /*0150*/  LEA.HI R3, R13, R2, RZ, 0xf ;  /* 0x000000020d037211 */ /* 0x000fe400078f78ff */
[----:B------:R-:W-:Y:S02]  /*0160*/  LEA.HI R4, R28, R28, RZ, 0x6 ;  /* 0x0000001c1c047211 */ /* 0x000fe400078f30ff */
[----:B------:R-:W-:Y:S01]  /*0170*/  LOP3.LUT R5, R12, 0xfffffe00, RZ, 0xc0, !PT ;  /* 0xfffffe000c057812 */ /* 0x000fe200078ec0ff */
[----:B------:R-:W-:Y:S01]  /*0180*/  IMAD.SHL.U32 R3, R3, 0x2, RZ ;  /* 0x0000000203037824 */ /* 0x000fe200078e00ff */
[----:B------:R-:W-:-:S02]  /*0190*/  SHF.R.S32.HI R12, RZ, 0x9, R12 ;  /* 0x00000009ff0c7819 */ /* 0x000fc4000001140c */
[----:B------:R-:W-:Y:S01]  /*01a0*/  LOP3.LUT R7, R4, 0x3fffc0, RZ, 0xc0, !PT ;  /* 0x003fffc004077812 */ /* 0x000fe200078ec0ff */
[----:B------:R-:W-:Y:S01]  /*01b0*/  IMAD.IADD R44, R0, 0x1, -R5 ;  /* 0x00000001002c7824 */ /* 0x000fe200078e0a05 */
[----:B------:R-:W-:Y:S02]  /*01c0*/  LEA.HI R13, R13, R0, RZ, 0xf ;  /* 0x000000000d0d7211 */ /* 0x000fe400078f78ff */
[----:B------:R-:W-:Y:S02]  /*01d0*/  CS2R R4, SRZ ;  /* 0x0000000000047805 */ /* 0x000fe4000001ff00 */
[----:B------:R-:W-:Y:S01]  /*01e0*/  LEA.HI R16, R12, R12, RZ, 0x6 ;  /* 0x0000000c0c107211 */ /* 0x000fe200078f30ff */
[----:B------:R-:W-:Y:S01]  /*01f0*/  IMAD.IADD R28, R28, 0x1, -R7 ;  /* 0x000000011c1c7824 */ /* 0x000fe200078e0a07 */
[----:B------:R-:W-:Y:S01]  /*0200*/  LOP3.LUT R3, R3, 0xffff0000, RZ, 0xc0, !PT ;  /* 0xffff000003037812 */ /* 0x000fe200078ec0ff */
[----:B------:R-:W-:Y:S01]  /*0210*/  IMAD.SHL.U32 R13, R13, 0x2, RZ ;  /* 0x000000020d0d7824 */ /* 0x000fe200078e00ff */
[----:B------:R-:W-:Y:S01]  /*0220*/  LOP3.LUT R17, R16, 0x3fffc0, RZ, 0xc0, !PT ;  /* 0x003fffc010117812 */ /* 0x000fe200078ec0ff */
[----:B--2---:R-:W-:Y:S01]  /*0230*/  IMAD.WIDE R26, R44, 0x4, R42 ;  /* 0x000000042c1a7825 */ /* 0x004fe200078e022a */
[----:B------:R-:W-:-:S03]  /*0240*/  ISETP.GE.AND P0, PT, R2, 0x20000, PT ;  /* 0x000200000200780c */ /* 0x000fc60003f06270 */
[----:B------:R-:W-:Y:S01]  /*0250*/  IMAD R7, R28, 0x400, R3 ;  /* 0x000004001c077824 */ /* 0x000fe200078e0203 */
[----:B------:R-:W-:Y:S01]  /*0260*/  LOP3.LUT R21, R13, 0xffff0000, RZ, 0xc0, !PT ;  /* 0xffff00000d157812 */ /* 0x000fe200078ec0ff */
[----:B------:R-:W-:Y:S02]  /*0270*/  IMAD.IADD R20, R12, 0x1, -R17 ;  /* 0x000000010c147824 */ /* 0x000fe400078e0a11 */
[----:B------:R-:W-:Y:S01]  /*0280*/  IMAD.IADD R15, R44, 0x1, R7 ;  /* 0x000000012c0f7824 */ /* 0x000fe200078e0207 */
[----:B------:R-:W-:Y:S02]  /*0290*/  CS2R R6, SRZ ;  /* 0x0000000000067805 */ /* 0x000fe4000001ff00 */
[----:B------:R-:W-:Y:S01]  /*02a0*/  ISETP.GE.AND P1, PT, R0, 0x20000, PT ;  /* 0x000200000000780c */ /* 0x000fe20003f26270 */
[----:B------:R-:W-:Y:S02]  /*02b0*/  IMAD R17, R20, 0x400, R21 ;  /* 0x0000040014117824 */ /* 0x000fe400078e0215 */
[----:B----4-:R-:W-:Y:S01]  /*02c0*/  IMAD.WIDE R14, R15, 0x4, R48 ;  /* 0x000000040f0e7825 */ /* 0x010fe200078e0230 */
[----:B------:R-:W-:Y:S01]  /*02d0*/  CS2R R12, SRZ ;  /* 0x00000000000c7805 */ /* 0x000fe2000001ff00 */
[----:B------:R-:W2:Y:S02]  /*02e0*/  @!P0 LDG.E.EL.128 R4, desc[UR4][R26.64] ;  /* 0x000000041a048981 */ /* 0x000ea4000c2e1d00 */
[----:B------:R-:W-:Y:S01]  /*02f0*/  IMAD.IADD R31, R44, 0x1, R17 ;  /* 0x000000012c1f7824 */ /* 0x000fe200078e0211 */
[----:B------:R-:W-:Y:S01]  /*0300*/  CS2R R16, SRZ ;  /* 0x0000000000107805 */ /* 0x000fe2000001ff00 */
[----:B------:R1:W3:Y:S02]  /*0310*/  @!P0 LDG.E.128 R8, desc[UR4][R14.64] ;  /* 0x000000040e088981 */ /* 0x0002e4000c1e1d00 */
[----:B------:R-:W-:-:S05]  /*0320*/  IMAD.WIDE R30, R31, 0x4, R48 ;  /* 0x000000041f1e7825 */ /* 0x000fca00078e0230 */
[----:B------:R-:W4:Y:S01]  /*0330*/  @!P1 LDG.E.128 R16, desc[UR4][R30.64] ;  /* 0x000000041e109981 */ /* 0x000f22000c1e1d00 */
[----:B-1----:R-:W-:-:S06]  /*0340*/  CS2R R14, SRZ ;  /* 0x00000000000e7805 */ /* 0x002fcc000001ff00 */
[----:B------:R1:W4:Y:S01]  /*0350*/  @!P1 LDG.E.EL.128 R12, desc[UR4][R26.64] ;  /* 0x000000041a0c9981 */ /* 0x000322000c2e1d00 */
[----:B------:R-:W-:-:S04]  /*0360*/  VIADD R40, R44, 0x200 ;  /* 0x000002002c287836 */ /* 0x000fc80000000000 */
[----:B------:R-:W-:Y:S01]  /*0370*/  IMAD.IADD R21, R21, 0x1, R40 ;  /* 0x0000000115157824 */ /* 0x000fe200078e0228 */
[----:B------:R-:W-:-:S03]  /*0380*/  ISETP.GT.AND P3, PT, R0, 0x1ffff, PT ;  /* 0x0001ffff0000780c */ /* 0x000fc60003f64270 */
[----:B------:R-:W-:Y:S01]  /*0390*/  IMAD R23, R20, 0x400, R21 ;  /* 0x0000040014177824 */ /* 0x000fe200078e0215 */
[----:B------:R-:W-:-:S03]  /*03a0*/  CS2R R20, SRZ ;  /* 0x0000000000147805 */ /* 0x000fc6000001ff00 */
[----:B------:R-:W-:Y:S01]  /*03b0*/  VIADD R29, R23, 0xfffc0000 ;  /* 0xfffc0000171d7836 */ /* 0x000fe20000000000 */
[----:B------:R-:W-:Y:S02]  /*03c0*/  CS2R R22, SRZ ;  /* 0x0000000000167805 */ /* 0x000fe4000001ff00 */
[----:B-1----:R-:W-:Y:S01]  /*03d0*/  CS2R R26, SRZ ;  /* 0x00000000001a7805 */ /* 0x002fe2000001ff00 */
[----:B------:R-:W-:-:S04]  /*03e0*/  IMAD.WIDE.U32 R42, R40, 0x4, R42 ;  /* 0x00000004282a7825 */ /* 0x000fc800078e002a */
[----:B0-----:R-:W-:Y:S01]  /*03f0*/  IMAD.WIDE R30, R29, 0x4, R48 ;  /* 0x000000041d1e7825 */ /* 0x001fe200078e0230 */
[----:B------:R-:W4:Y:S04]  /*0400*/  @P3 LDG.E.EL.128 R20, desc[UR4][R42.64] ;  /* 0x000000042a143981 */ /* 0x000f28000c2e1d00 */
[----:B------:R-:W4:Y:S01]  /*0410*/  @P3 LDG.E.128 R24, desc[UR4][R30.64] ;  /* 0x000000041e183981 */ /* 0x000f22000c1e1d00 */
[----:B------:R-:W-:-:S04]  /*0420*/  IMAD.IADD R3, R3, 0x1, R40 ;  /* 0x0000000103037824 */ /* 0x000fc800078e0228 */
[----:B------:R-:W-:Y:S01]  /*0430*/  IMAD R3, R28, 0x400, R3 ;  /* 0x000004001c037824 */ /* 0x000fe200078e0203 */
[----:B------:R-:W-:-:S03]  /*0440*/  ISETP.GT.AND P2, PT, R2, 0x1ffff, PT ;  /* 0x0001ffff0200780c */ /* 0x000fc60003f44270 */
[----:B------:R-:W-:-:S04]  /*0450*/  VIADD R3, R3, 0xfffc0000 ;  /* 0xfffc000003037836 */ /* 0x000fc80000000000 */
[----:B------:R-:W-:Y:S01]  /*0460*/  IMAD.WIDE R48, R3, 0x4, R48 ;  /* 0x0000000403307825 */ /* 0x000fe200078e0230 */
[----:B------:R-:W-:Y:S02]  /*0470*/  CS2R R32, SRZ ;  /* 0x0000000000207805 */ /* 0x000fe4000001ff00 */
[----:B------:R-:W-:Y:S02]  /*0480*/  CS2R R34, SRZ ;  /* 0x0000000000227805 */ /* 0x000fe4000001ff00 */
[----:B------:R-:W-:Y:S02]  /*0490*/  CS2R R36, SRZ ;  /* 0x0000000000247805 */ /* 0x000fe4000001ff00 */
[----:B------:R-:W-:Y:S01]  /*04a0*/  CS2R R38, SRZ ;  /* 0x0000000000267805 */ /* 0x000fe2000001ff00 */
[--C-:B-----5:R-:W-:Y:S01]  /*04b0*/  IMAD.WIDE R46, R44, 0x4, R50.reuse ;  /* 0x000000042c2e7825 */ /* 0x120fe200078e0232 */
[----:B------:R0:W5:Y:S04]  /*04c0*/  @P2 LDG.E.EL.128 R32, desc[UR4][R42.64] ;  /* 0x000000042a202981 */ /* 0x000168000c2e1d00 */
[----:B------:R-:W5:Y:S01]  /*04d0*/  @!P1 LDG.E.EL.128 R36, desc[UR4][R46.64] ;  /* 0x000000042e249981 */ /* 0x000f62000c2e1d00 */
[----:B0-----:R-:W0:Y:S01]  /*04e0*/  LDC.64 R42, c[0x0][0x228] ;  /* 0x00008a00ff2a7b82 */ /* 0x001e220000000a00 */
[----:B------:R-:W-:Y:S01]  /*04f0*/  CS2R R30, SRZ ;  /* 0x00000000001e7805 */ /* 0x000fe2000001ff00 */
[----:B------:R-:W-:Y:S01]  /*0500*/  IMAD.WIDE.U32 R50, R40, 0x4, R50 ;  /* 0x0000000428327825 */ /* 0x000fe200078e0032 */
[----:B--2---:R-:W-:-:S02]  /*0510*/  SEL R6, R6, RZ, !P0 ;  /* 0x000000ff06067207 */ /* 0x004fc40004000000 */
[----:B---3--:R-:W-:Y:S02]  /*0520*/  SEL R3, R10, RZ, !P0 ;  /* 0x000000ff0a037207 */ /* 0x008fe40004000000 */
[----:B------:R-:W-:-:S03]  /*0530*/  SEL R10, R5, RZ, !P0 ;  /* 0x000000ff050a7207 */ /* 0x000fc60004000000 */
[----:B------:R-:W-:Y:S01]  /*0540*/  FADD R3, R3, -R6 ;  /* 0x8000000603037221 */ /* 0x000fe20000000000 */
[----:B------:R-:W-:Y:S02]  /*0550*/  SEL R6, R8, RZ, !P0 ;  /* 0x000000ff08067207 */ /* 0x000fe40004000000 */
[----:B------:R-:W-:Y:S02]  /*0560*/  SEL R9, R9, RZ, !P0 ;  /* 0x000000ff09097207 */ /* 0x000fe40004000000 */
[----:B----4-:R-:W-:Y:S02]  /*0570*/  SEL R5, R19, RZ, !P1 ;  /* 0x000000ff13057207 */ /* 0x010fe40004800000 */
[----:B------:R-:W-:Y:S02]  /*0580*/  SEL R28, R7, RZ, !P0 ;  /* 0x000000ff071c7207 */ /* 0x000fe40004000000 */
[----:B------:R-:W-:Y:S02]  /*0590*/  SEL R8, R15, RZ, !P1 ;  /* 0x000000ff0f087207 */ /* 0x000fe40004800000 */
[----:B------:R-:W-:Y:S01]  /*05a0*/  SEL R7, R4, RZ, !P0 ;  /* 0x000000ff04077207 */ /* 0x000fe20004000000 */
[----:B------:R-:W-:-:S02]  /*05b0*/  FADD R4, R9, -R10 ;  /* 0x8000000a09047221 */ /* 0x000fc40000000000 */
[----:B------:R-:W-:Y:S02]  /*05c0*/  FADD R5, R5, -R8 ;  /* 0x8000000805057221 */ /* 0x000fe40000000000 */
[----:B------:R-:W1:Y:S01]  /*05d0*/  LDC.64 R8, c[0x0][0x230] ;  /* 0x00008c00ff087b82 */ /* 0x000e620000000a00 */
[----:B------:R-:W-:-:S05]  /*05e0*/  SEL R11, R11, RZ, !P0 ;  /* 0x000000ff0b0b7207 */ /* 0x000fca0004000000 */
[----:B------:R-:W-:Y:S01]  /*05f0*/  FADD R2, R11, -R28 ;  /* 0x8000001c0b027221 */ /* 0x000fe20000000000 */
[----:B------:R-:W-:Y:S02]  /*0600*/  CS2R R28, SRZ ;  /* 0x00000000001c7805 */ /* 0x000fe4000001ff00 */
[----:B------:R-:W-:-:S04]  /*0610*/  SEL R11, R14, RZ, !P1 ;  /* 0x000000ff0e0b7207 */ /* 0x000fc80004800000 */
[----:B------:R0:W2:Y:S01]  /*0620*/  @P2 LDG.E.128 R28, desc[UR4][R48.64] ;  /* 0x00000004301c2981 */ /* 0x0000a2000c1e1d00 */
[----:B------:R-:W-:Y:S01]  /*0630*/  SEL R18, R18, RZ, !P1 ;  /* 0x000000ff12127207 */ /* 0x000fe20004800000 */
[----:B------:R-:W-:Y:S01]  /*0640*/  FADD R6, R6, -R7 ;  /* 0x8000000706067221 */ /* 0x000fe20000000000 */
[----:B------:R-:W-:Y:S02]  /*0650*/  SEL R10, R16, RZ, !P1 ;  /* 0x000000ff100a7207 */ /* 0x000fe40004800000 */
[----:B------:R-:W-:Y:S01]  /*0660*/  SEL R7, R12, RZ, !P1 ;  /* 0x000000ff0c077207 */ /* 0x000fe20004800000 */
[----:B------:R-:W-:Y:S01]  /*0670*/  FADD R16, R18, -R11 ;  /* 0x8000000b12107221 */ /* 0x000fe20000000000 */
[----:B------:R-:W-:Y:S01]  /*0680*/  SEL R18, R22, RZ, P3 ;  /* 0x000000ff16127207 */ /* 0x000fe20001800000 */
[----:B0-----:R-:W-:-:S04]  /*0690*/  IMAD.WIDE R48, R44, 0x4, R42 ;  /* 0x000000042c307825 */ /* 0x001fc800078e022a */
[----:B------:R-:W-:-:S04]  /*06a0*/  IMAD.WIDE.U32 R42, R40, 0x4, R42 ;  /* 0x00000004282a7825 */ /* 0x000fc800078e002a */
[----:B-1----:R-:W-:-:S04]  /*06b0*/  IMAD.WIDE R44, R44, 0x4, R8 ;  /* 0x000000042c2c7825 */ /* 0x002fc800078e0208 */
[----:B------:R-:W-:Y:S01]  /*06c0*/  IMAD.WIDE.U32 R40, R40, 0x4, R8 ;  /* 0x0000000428287825 */ /* 0x000fe200078e0008 */
[----:B------:R-:W-:-:S03]  /*06d0*/  SEL R9, R26, RZ, P3 ;  /* 0x000000ff1a097207 */ /* 0x000fc60001800000 */
[----:B------:R-:W-:Y:S01]  /*06e0*/  FADD R7, R10, -R7 ;  /* 0x800000070a077221 */ /* 0x000fe20000000000 */
[----:B------:R-:W-:Y:S01]  /*06f0*/  CS2R R10, SRZ ;  /* 0x00000000000a7805 */ /* 0x000fe2000001ff00 */
[----:B------:R-:W-:Y:S01]  /*0700*/  FADD R18, R9, -R18 ;  /* 0x8000001209127221 */ /* 0x000fe20000000000 */
[----:B------:R-:W-:-:S06]  /*0710*/  CS2R R8, SRZ ;  /* 0x0000000000087805 */ /* 0x000fcc000001ff00 */
[----:B------:R-:W3:Y:S01]  /*0720*/  @!P0 LDG.E.EL.128 R8, desc[UR4][R46.64] ;  /* 0x000000042e088981 */ /* 0x000ee2000c2e1d00 */
[----:B------:R-:W-:Y:S02]  /*0730*/  SEL R13, R13, RZ, !P1 ;  /* 0x000000ff0d0d7207 */ /* 0x000fe40004800000 */
[----:B------:R-:W-:Y:S02]  /*0740*/  SEL R12, R17, RZ, !P1 ;  /* 0x000000ff110c7207 */ /* 0x000fe40004800000 */
[----:B------:R-:W-:Y:S02]  /*0750*/  SEL R19, R20, RZ, P3 ;  /* 0x000000ff14137207 */ /* 0x000fe40001800000 */
[----:B------:R-:W-:Y:S01]  /*0760*/  SEL R20, R21, RZ, P3 ;  /* 0x000000ff15147207 */ /* 0x000fe20001800000 */
[----:B------:R-:W-:Y:S01]  /*0770*/  FADD R17, R12, -R13 ;  /* 0x8000000d0c117221 */ /* 0x000fe20000000000 */
[----:B------:R-:W-:Y:S02]  /*0780*/  SEL R21, R27, RZ, P3 ;  /* 0x000000ff1b157207 */ /* 0x000fe40001800000 */
[----:B------:R-:W-:-:S02]  /*0790*/  SEL R12, R23, RZ, P3 ;  /* 0x000000ff170c7207 */ /* 0x000fc40001800000 */
[----:B------:R-:W-:-:S03]  /*07a0*/  CS2R R14, SRZ ;  /* 0x00000000000e7805 */ /* 0x000fc6000001ff00 */
[----:B------:R-:W-:Y:S01]  /*07b0*/  FADD R21, R21, -R12 ;  /* 0x8000000c15157221 */ /* 0x000fe20000000000 */
[----:B------:R-:W-:-:S06]  /*07c0*/  CS2R R12, SRZ ;  /* 0x00000000000c7805 */ /* 0x000fcc000001ff00 */
[----:B------:R-:W4:Y:S01]  /*07d0*/  @P3 LDG.E.EL.128 R12, desc[UR4][R50.64] ;  /* 0x00000004320c3981 */ /* 0x000f22000c2e1d00 */
[----:B------:R-:W-:-:S05]  /*07e0*/  SEL R25, R25, RZ, P3 ;  /* 0x000000ff19197207 */ /* 0x000fca0001800000 */
[----:B------:R-:W-:Y:S01]  /*07f0*/  FADD R20, R25, -R20 ;  /* 0x8000001419147221 */ /* 0x000fe20000000000 */
[----:B-----5:R-:W-:-:S05]  /*0800*/  SEL R25, R36, RZ, !P1 ;  /* 0x000000ff24197207 */ /* 0x020fca0004800000 */
[----:B------:R-:W-:Y:S01]  /*0810*/  FADD R25, R25, 9.9999997473787516356e-06 ;  /* 0x3727c5ac19197421 */ /* 0x000fe20000000000 */
[----:B------:R-:W-:-:S05]  /*0820*/  SEL R26, R37, RZ, !P1 ;  /* 0x000000ff251a7207 */ /* 0x000fca0004800000 */
[----:B------:R-:W0:Y:S01]  /*0830*/  MUFU.SQRT R25, R25 ;  /* 0x0000001900197308 */ /* 0x000e220000002000 */
[----:B------:R-:W-:Y:S01]  /*0840*/  FADD R26, R26, 9.9999997473787516356e-06 ;  /* 0x3727c5ac1a1a7421 */ /* 0x000fe20000000000 */
[----:B------:R-:W-:Y:S02]  /*0850*/  SEL R24, R24, RZ, P3 ;  /* 0x000000ff18187207 */ /* 0x000fe40001800000 */
[----:B------:R-:W-:Y:S02]  /*0860*/  SEL R23, R32, RZ, P2 ;  /* 0x000000ff20177207 */ /* 0x000fe40001000000 */
[----:B------:R-:W-:Y:S01]  /*0870*/  SEL R27, R38, RZ, !P1 ;  /* 0x000000ff261b7207 */ /* 0x000fe20004800000 */
[----:B------:R-:W-:Y:S01]  /*0880*/  FADD R19, R24, -R19 ;  /* 0x8000001318137221 */ /* 0x000fe20000000000 */
[----:B------:R-:W1:Y:S01]  /*0890*/  MUFU.SQRT R26, R26 ;  /* 0x0000001a001a7308 */ /* 0x000e620000002000 */
[----:B------:R-:W-:Y:S02]  /*08a0*/  SEL R24, R33, RZ, P2 ;  /* 0x000000ff21187207 */ /* 0x000fe40001000000 */
[----:B------:R-:W-:Y:S01]  /*08b0*/  FADD R27, R27, 9.9999997473787516356e-06 ;  /* 0x3727c5ac1b1b7421 */ /* 0x000fe20000000000 */
[----:B------:R-:W-:-:S02]  /*08c0*/  SEL R39, R39, RZ, !P1 ;  /* 0x000000ff27277207 */ /* 0x000fc40004800000 */
[----:B0-----:R-:W-:-:S03]  /*08d0*/  FSETP.GT.AND P4, PT, R25, 8.50705917302346158658e+37, PT ;  /* 0x7e8000001900780b */ /* 0x001fc60003f84000 */
[----:B------:R-:W0:Y:S01]  /*08e0*/  MUFU.SQRT R27, R27 ;  /* 0x0000001b001b7308 */ /* 0x000e220000002000 */
[----:B------:R-:W-:Y:S02]  /*08f0*/  FSETP.GEU.AND P6, PT, R25, 1.175494350822287508e-38, PT ;  /* 0x008000001900780b */ /* 0x000fe40003fce000 */
[----:B-1----:R-:W-:-:S07]  /*0900*/  FSETP.GT.AND P5, PT, R26, 8.50705917302346158658e+37, PT ;  /* 0x7e8000001a00780b */ /* 0x002fce0003fa4000 */
[----:B------:R-:W-:-:S04]  /*0910*/  @P4 FMUL R25, R25, 0.25 ;  /* 0x3e80000019194820 */ /* 0x000fc80000400000 */
[----:B------:R-:W-:-:S06]  /*0920*/  @!P6 FMUL R25, R25, 16777216 ;  /* 0x4b8000001919e820 */ /* 0x000fcc0000400000 */
[----:B------:R-:W-:Y:S01]  /*0930*/  MUFU.RCP R25, R25 ;  /* 0x0000001900197308 */ /* 0x000fe20000001000 */
[----:B------:R-:W-:Y:S02]  /*0940*/  SEL R35, R35, RZ, P2 ;  /* 0x000000ff23237207 */ /* 0x000fe40001000000 */
[----:B--2---:R-:W-:-:S05]  /*0950*/  SEL R22, R28, RZ, P2 ;  /* 0x000000ff1c167207 */ /* 0x004fca0001000000 */
[----:B------:R-:W-:Y:S01]  /*0960*/  FADD R22, R22, -R23 ;  /* 0x8000001716167221 */ /* 0x000fe20000000000 */
[----:B------:R-:W-:Y:S02]  /*0970*/  SEL R23, R29, RZ, P2 ;  /* 0x000000ff1d177207 */ /* 0x000fe40001000000 */
[----:B------:R-:W-:-:S03]  /*0980*/  SEL R29, R34, RZ, P2 ;  /* 0x000000ff221d7207 */ /* 0x000fc60001000000 */
[----:B------:R-:W-:Y:S01]  /*0990*/  FADD R23, R23, -R24 ;  /* 0x8000001817177221 */ /* 0x000fe20000000000 */
[----:B------:R-:W-:Y:S02]  /*09a0*/  SEL R24, R30, RZ, P2 ;  /* 0x000000ff1e187207 */ /* 0x000fe40001000000 */
[----:B------:R-:W-:Y:S01]  /*09b0*/  SEL R28, R31, RZ, P2 ;  /* 0x000000ff1f1c7207 */ /* 0x000fe20001000000 */
[----:B------:R-:W-:Y:S02]  /*09c0*/  FADD R31, R39, 9.9999997473787516356e-06 ;  /* 0x3727c5ac271f7421 */ /* 0x000fe40000000000 */
[----:B------:R-:W-:Y:S01]  /*09d0*/  FADD R24, R24, -R29 ;  /* 0x8000001d18187221 */ /* 0x000fe20000000000 */
[----:B------:R-:W-:-:S03]  /*09e0*/  IMAD.MOV.U32 R29, RZ, RZ, 0x3e800000 ;  /* 0x3e800000ff1d7424 */ /* 0x000fc600078e00ff */
[----:B------:R-:W1:Y:S02]  /*09f0*/  MUFU.SQRT R31, R31 ;  /* 0x0000001f001f7308 */ /* 0x000e640000002000 */
[----:B------:R-:W-:Y:S02]  /*0a00*/  FSEL R30, R29, 1, P4 ;  /* 0x3f8000001d1e7808 */ /* 0x000fe40002000000 */
[----:B------:R-:W-:-:S03]  /*0a10*/  FSETP.GEU.AND P4, PT, R26, 1.175494350822287508e-38, PT ;  /* 0x008000001a00780b */ /* 0x000fc60003f8e000 */
[----:B------:R-:W-:Y:S01]  /*0a20*/  @!P6 FMUL R30, R30, 16777216 ;  /* 0x4b8000001e1ee820 */ /* 0x000fe20000400000 */
[----:B---3--:R-:W-:Y:S02]  /*0a30*/  SEL R8, R8, RZ, !P0 ;  /* 0x000000ff08087207 */ /* 0x008fe40004000000 */
[----:B0-----:R-:W-:-:S03]  /*0a40*/  FSETP.GT.AND P6, PT, R27, 8.50705917302346158658e+37, PT ;  /* 0x7e8000001b00780b */ /* 0x001fc60003fc4000 */
[----:B------:R-:W-:Y:S01]  /*0a50*/  FADD R8, R8, 9.9999997473787516356e-06 ;  /* 0x3727c5ac08087421 */ /* 0x000fe20000000000 */
[----:B------:R-:W-:Y:S01]  /*0a60*/  SEL R9, R9, RZ, !P0 ;  /* 0x000000ff09097207 */ /* 0x000fe20004000000 */
[----:B------:R-:W-:Y:S01]  /*0a70*/  @P5 FMUL R26, R26, 0.25 ;  /* 0x3e8000001a1a5820 */ /* 0x000fe20000400000 */
[----:B------:R-:W-:Y:S02]  /*0a80*/  FSEL R32, R29, 1, P5 ;  /* 0x3f8000001d207808 */ /* 0x000fe40002800000 */
[----:B------:R-:W-:Y:S01]  /*0a90*/  FSETP.GEU.AND P5, PT, R27, 1.175494350822287508e-38, PT ;  /* 0x008000001b00780b */ /* 0x000fe20003fae000 */
[----:B------:R-:W0:Y:S01]  /*0aa0*/  MUFU.SQRT R8, R8 ;  /* 0x0000000800087308 */ /* 0x000e220000002000 */
[----:B------:R-:W-:Y:S01]  /*0ab0*/  FADD R9, R9, 9.9999997473787516356e-06 ;  /* 0x3727c5ac09097421 */ /* 0x000fe20000000000 */
[----:B------:R-:W-:Y:S01]  /*0ac0*/  @!P4 FMUL R26, R26, 16777216 ;  /* 0x4b8000001a1ac820 */ /* 0x000fe20000400000 */
[----:B------:R-:W-:Y:S01]  /*0ad0*/  @!P4 FMUL R32, R32, 16777216 ;  /* 0x4b8000002020c820 */ /* 0x000fe20000400000 */
[----:B-1----:R-:W-:Y:S01]  /*0ae0*/  FSETP.GT.AND P4, PT, R31, 8.50705917302346158658e+37, PT ;  /* 0x7e8000001f00780b */ /* 0x002fe20003f84000 */
[----:B------:R-:W-:Y:S01]  /*0af0*/  @P6 FMUL R27, R27, 0.25 ;  /* 0x3e8000001b1b6820 */ /* 0x000fe20000400000 */
[----:B------:R-:W-:-:S02]  /*0b00*/  SEL R10, R10, RZ, !P0 ;  /* 0x000000ff0a0a7207 */ /* 0x000fc40004000000 */
[----:B------:R-:W-:Y:S01]  /*0b10*/  FSEL R47, R29, 1, P6 ;  /* 0x3f8000001d2f7808 */ /* 0x000fe20003000000 */
[----:B------:R-:W1:Y:S01]  /*0b20*/  MUFU.SQRT R9, R9 ;  /* 0x0000000900097308 */ /* 0x000e620000002000 */
[----:B------:R-:W-:Y:S01]  /*0b30*/  FSETP.GEU.AND P6, PT, R31, 1.175494350822287508e-38, PT ;  /* 0x008000001f00780b */ /* 0x000fe20003fce000 */
[----:B------:R-:W-:Y:S01]  /*0b40*/  FADD R10, R10, 9.9999997473787516356e-06 ;  /* 0x3727c5ac0a0a7421 */ /* 0x000fe20000000000 */
[----:B------:R-:W-:Y:S01]  /*0b50*/  @!P5 FMUL R27, R27, 16777216 ;  /* 0x4b8000001b1bd820 */ /* 0x000fe20000400000 */
[----:B------:R-:W-:Y:S01]  /*0b60*/  @!P5 FMUL R47, R47, 16777216 ;  /* 0x4b8000002f2fd820 */ /* 0x000fe20000400000 */
[----:B0-----:R-:W-:-:S03]  /*0b70*/  FSETP.GT.AND P5, PT, R8, 8.50705917302346158658e+37, PT ;  /* 0x7e8000000800780b */ /* 0x001fc60003fa4000 */
[----:B------:R-:W-:Y:S01]  /*0b80*/  @P4 FMUL R31, R31, 0.25 ;  /* 0x3e8000001f1f4820 */ /* 0x000fe20000400000 */
[----:B------:R-:W-:Y:S01]  /*0b90*/  FSEL R46, R29, 1, P4 ;  /* 0x3f8000001d2e7808 */ /* 0x000fe20002000000 */
[----:B------:R-:W0:Y:S01]  /*0ba0*/  MUFU.SQRT R10, R10 ;  /* 0x0000000a000a7308 */ /* 0x000e220000002000 */
[----:B------:R-:W-:-:S03]  /*0bb0*/  FSETP.GEU.AND P4, PT, R8, 1.175494350822287508e-38, PT ;  /* 0x008000000800780b */ /* 0x000fc60003f8e000 */
[----:B------:R-:W-:Y:S01]  /*0bc0*/  @!P6 FMUL R31, R31, 16777216 ;  /* 0x4b8000001f1fe820 */ /* 0x000fe20000400000 */
[----:B------:R-:W-:Y:S01]  /*0bd0*/  @!P6 FMUL R46, R46, 16777216 ;  /* 0x4b8000002e2ee820 */ /* 0x000fe20000400000 */
[----:B-1----:R-:W-:Y:S02]  /*0be0*/  FSETP.GT.AND P6, PT, R9, 8.50705917302346158658e+37, PT ;  /* 0x7e8000000900780b */ /* 0x002fe40003fc4000 */
[----:B------:R-:W-:Y:S01]  /*0bf0*/  FSEL R39, R29, 1, P5 ;  /* 0x3f8000001d277808 */ /* 0x000fe20002800000 */
[----:B------:R-:W-:Y:S01]  /*0c00*/  @P5 FMUL R8, R8, 0.25 ;  /* 0x3e80000008085820 */ /* 0x000fe20000400000 */
[----:B------:R-:W-:-:S04]  /*0c10*/  SEL R11, R11, RZ, !P0 ;  /* 0x000000ff0b0b7207 */ /* 0x000fc80004000000 */
[----:B------:R-:W-:Y:S01]  /*0c20*/  @!P4 FMUL R8, R8, 16777216 ;  /* 0x4b8000000808c820 */ /* 0x000fe20000400000 */
[----:B------:R-:W-:Y:S01]  /*0c30*/  @!P4 FMUL R39, R39, 16777216 ;  /* 0x4b8000002727c820 */ /* 0x000fe20000400000 */
[C---:B0-----:R-:W-:Y:S02]  /*0c40*/  FSETP.GT.AND P4, PT, R10.reuse, 8.50705917302346158658e+37, PT ;  /* 0x7e8000000a00780b */ /* 0x041fe40003f84000 */
[C---:B------:R-:W-:Y:S01]  /*0c50*/  FSETP.GEU.AND P5, PT, R9.reuse, 1.175494350822287508e-38, PT ;  /* 0x008000000900780b */ /* 0x040fe20003fae000 */
[----:B------:R-:W-:Y:S01]  /*0c60*/  @P6 FMUL R9, R9, 0.25 ;  /* 0x3e80000009096820 */ /* 0x000fe20000400000 */
[----:B------:R-:W-:Y:S01]  /*0c70*/  FSEL R37, R29, 1, P6 ;  /* 0x3f8000001d257808 */ /* 0x000fe20003000000 */
[----:B------:R-:W0:Y:S01]  /*0c80*/  MUFU.RCP R8, R8 ;  /* 0x0000000800087308 */ /* 0x000e220000001000 */
[----:B------:R-:W-:Y:S01]  /*0c90*/  FADD R11, R11, 9.9999997473787516356e-06 ;  /* 0x3727c5ac0b0b7421 */ /* 0x000fe20000000000 */
[----:B------:R-:W-:-:S06]  /*0ca0*/  FSETP.GEU.AND P6, PT, R10, 1.175494350822287508e-38, PT ;  /* 0x008000000a00780b */ /* 0x000fcc0003fce000 */
[----:B------:R-:W-:Y:S01]  /*0cb0*/  MUFU.RCP R33, R26 ;  /* 0x0000001a00217308 */ /* 0x000fe20000001000 */
[----:B----4-:R-:W-:Y:S01]  /*0cc0*/  SEL R12, R12, RZ, P3 ;  /* 0x000000ff0c0c7207 */ /* 0x010fe20001800000 */
[----:B------:R-:W-:-:S06]  /*0cd0*/  @P4 FMUL R10, R10, 0.25 ;  /* 0x3e8000000a0a4820 */ /* 0x000fcc0000400000 */
[----:B------:R1:W2:Y:S01]  /*0ce0*/  MUFU.RCP R26, R27 ;  /* 0x0000001b001a7308 */ /* 0x0002a20000001000 */
[----:B------:R-:W-:Y:S01]  /*0cf0*/  FMUL R30, R25, R30 ;  /* 0x0000001e191e7220 */ /* 0x000fe20000400000 */
[----:B------:R-:W-:-:S06]  /*0d00*/  FADD R25, R12, 9.9999997473787516356e-06 ;  /* 0x3727c5ac0c197421 */ /* 0x000fcc0000000000 */
[----:B------:R-:W3:Y:S01]  /*0d10*/  MUFU.SQRT R11, R11 ;  /* 0x0000000b000b7308 */ /* 0x000ee20000002000 */
[----:B------:R-:W-:Y:S01]  /*0d20*/  @!P6 FMUL R10, R10, 16777216 ;  /* 0x4b8000000a0ae820 */ /* 0x000fe20000400000 */
[----:B------:R-:W-:Y:S01]  /*0d30*/  @!P5 FMUL R9, R9, 16777216 ;  /* 0x4b8000000909d820 */ /* 0x000fe20000400000 */
[----:B0-----:R-:W-:Y:S01]  /*0d40*/  FMUL R39, R8, R39 ;  /* 0x0000002708277220 */ /* 0x001fe20000400000 */
[----:B-1----:R-:W-:-:S04]  /*0d50*/  SEL R27, R13, RZ, P3 ;  /* 0x000000ff0d1b7207 */ /* 0x002fc80001800000 */
[----:B------:R-:W0:Y:S01]  /*0d60*/  MUFU.SQRT R8, R25 ;  /* 0x0000001900087308 */ /* 0x000e220000002000 */
[----:B--2---:R-:W-:Y:S01]  /*0d70*/  FMUL R47, R26, R47 ;  /* 0x0000002f1a2f7220 */ /* 0x004fe20000400000 */
[----:B------:R-:W-:-:S06]  /*0d80*/  @!P5 FMUL R37, R37, 16777216 ;  /* 0x4b8000002525d820 */ /* 0x000fcc0000400000 */
[----:B------:R-:W1:Y:S01]  /*0d90*/  MUFU.RCP R13, R10 ;  /* 0x0000000a000d7308 */ /* 0x000e620000001000 */
[----:B---3--:R-:W-:Y:S02]  /*0da0*/  FSETP.GT.AND P5, PT, R11, 8.50705917302346158658e+37, PT ;  /* 0x7e8000000b00780b */ /* 0x008fe40003fa4000 */
[----:B------:R-:W-:-:S05]  /*0db0*/  FSEL R12, R29, 1, P4 ;  /* 0x3f8000001d0c7808 */ /* 0x000fca0002000000 */
[----:B------:R2:W3:Y:S01]  /*0dc0*/  MUFU.RCP R26, R9 ;  /* 0x00000009001a7308 */ /* 0x0004e20000001000 */
[----:B------:R-:W-:Y:S02]  /*0dd0*/  SEL R14, R14, RZ, P3 ;  /* 0x000000ff0e0e7207 */ /* 0x000fe40001800000 */
[----:B------:R-:W-:Y:S01]  /*0de0*/  FSETP.GEU.AND P4, PT, R11, 1.175494350822287508e-38, PT ;  /* 0x008000000b00780b */ /* 0x000fe20003f8e000 */
[----:B--2---:R-:W-:Y:S01]  /*0df0*/  FADD R9, R27, 9.9999997473787516356e-06 ;  /* 0x3727c5ac1b097421 */ /* 0x004fe20000000000 */
[----:B------:R-:W-:Y:S01]  /*0e00*/  @!P6 FMUL R12, R12, 16777216 ;  /* 0x4b8000000c0ce820 */ /* 0x000fe20000400000 */
[----:B------:R-:W-:-:S04]  /*0e10*/  FADD R10, R14, 9.9999997473787516356e-06 ;  /* 0x3727c5ac0e0a7421 */ /* 0x000fc80000000000 */
[----:B------:R-:W2:Y:S01]  /*0e20*/  MUFU.SQRT R9, R9 ;  /* 0x0000000900097308 */ /* 0x000ea20000002000 */
[C---:B0-----:R-:W-:Y:S01]  /*0e30*/  FSETP.GT.AND P6, PT, R8.reuse, 8.50705917302346158658e+37, PT ;  /* 0x7e8000000800780b */ /* 0x041fe20003fc4000 */
[----:B-1----:R-:W-:Y:S01]  /*0e40*/  FMUL R14, R13, R12 ;  /* 0x0000000c0d0e7220 */ /* 0x002fe20000400000 */
[----:B------:R-:W-:Y:S01]  /*0e50*/  SEL R13, R15, RZ, P3 ;  /* 0x000000ff0f0d7207 */ /* 0x000fe20001800000 */
[----:B------:R-:W-:Y:S01]  /*0e60*/  @P5 FMUL R11, R11, 0.25 ;  /* 0x3e8000000b0b5820 */ /* 0x000fe20000400000 */
[----:B------:R-:W-:Y:S02]  /*0e70*/  FSEL R25, R29, 1, P5 ;  /* 0x3f8000001d197808 */ /* 0x000fe40002800000 */
[----:B------:R-:W-:Y:S01]  /*0e80*/  FSETP.GEU.AND P5, PT, R8, 1.175494350822287508e-38, PT ;  /* 0x008000000800780b */ /* 0x000fe20003fae000 */
[----:B------:R-:W0:Y:S01]  /*0e90*/  MUFU.SQRT R10, R10 ;  /* 0x0000000a000a7308 */ /* 0x000e220000002000 */
[----:B------:R-:W-:Y:S01]  /*0ea0*/  @!P4 FMUL R11, R11, 16777216 ;  /* 0x4b8000000b0bc820 */ /* 0x000fe20000400000 */
[----:B------:R-:W-:Y:S01]  /*0eb0*/  FADD R13, R13, 9.9999997473787516356e-06 ;  /* 0x3727c5ac0d0d7421 */ /* 0x000fe20000000000 */
[----:B------:R-:W-:Y:S01]  /*0ec0*/  @!P4 FMUL R25, R25, 16777216 ;  /* 0x4b8000001919c820 */ /* 0x000fe20000400000 */
[----:B---3--:R-:W-:Y:S01]  /*0ed0*/  FMUL R37, R26, R37 ;  /* 0x000000251a257220 */ /* 0x008fe20000400000 */
[----:B--2---:R-:W-:-:S03]  /*0ee0*/  FSETP.GT.AND P4, PT, R9, 8.50705917302346158658e+37, PT ;  /* 0x7e8000000900780b */ /* 0x004fc60003f84000 */
[----:B------:R1:W-:Y:S01]  /*0ef0*/  MUFU.RCP R26, R11 ;  /* 0x0000000b001a7308 */ /* 0x0003e20000001000 */
[----:B------:R-:W-:-:S07]  /*0f00*/  @P6 FMUL R8, R8, 0.25 ;  /* 0x3e80000008086820 */ /* 0x000fce0000400000 */
[----:B------:R-:W2:Y:S01]  /*0f10*/  MUFU.SQRT R13, R13 ;  /* 0x0000000d000d7308 */ /* 0x000ea20000002000 */
[----:B-1----:R-:W-:Y:S02]  /*0f20*/  FSEL R11, R29, 1, P6 ;  /* 0x3f8000001d0b7808 */ /* 0x002fe40003000000 */
[----:B------:R-:W-:Y:S01]  /*0f30*/  FSETP.GEU.AND P6, PT, R9, 1.175494350822287508e-38, PT ;  /* 0x008000000900780b */ /* 0x000fe20003fce000 */
[----:B------:R-:W-:Y:S02]  /*0f40*/  @!P5 FMUL R8, R8, 16777216 ;  /* 0x4b8000000808d820 */ /* 0x000fe40000400000 */
[----:B------:R-:W-:Y:S01]  /*0f50*/  @!P5 FMUL R11, R11, 16777216 ;  /* 0x4b8000000b0bd820 */ /* 0x000fe20000400000 */
[----:B0-----:R-:W-:Y:S01]  /*0f60*/  FSETP.GT.AND P5, PT, R10, 8.50705917302346158658e+37, PT ;  /* 0x7e8000000a00780b */ /* 0x001fe20003fa4000 */
[----:B------:R0:W1:Y:S01]  /*0f70*/  MUFU.RCP R38, R8 ;  /* 0x0000000800267308 */ /* 0x0000620000001000 */
[----:B------:R-:W-:Y:S01]  /*0f80*/  @P4 FMUL R9, R9, 0.25 ;  /* 0x3e80000009094820 */ /* 0x000fe20000400000 */
[----:B0-----:R-:W-:-:S06]  /*0f90*/  FSEL R8, R29, 1, P4 ;  /* 0x3f8000001d087808 */ /* 0x001fcc0002000000 */
[----:B------:R-:W-:Y:S01]  /*0fa0*/  @!P6 FMUL R9, R9, 16777216 ;  /* 0x4b8000000909e820 */ /* 0x000fe20000400000 */
[----:B------:R-:W-:Y:S01]  /*0fb0*/  FADD R28, R28, -R35 ;  /* 0x800000231c1c7221 */ /* 0x000fe20000000000 */
[----:B------:R-:W-:Y:S01]  /*0fc0*/  @!P6 FMUL R8, R8, 16777216 ;  /* 0x4b8000000808e820 */ /* 0x000fe20000400000 */
[----:B--2---:R-:W-:Y:S02]  /*0fd0*/  FSETP.GT.AND P6, PT, R13, 8.50705917302346158658e+37, PT ;  /* 0x7e8000000d00780b */ /* 0x004fe40003fc4000 */
[C---:B------:R-:W-:Y:S01]  /*0fe0*/  FSETP.GEU.AND P4, PT, R10.reuse, 1.175494350822287508e-38, PT ;  /* 0x008000000a00780b */ /* 0x040fe20003f8e000 */
[----:B------:R-:W-:Y:S01]  /*0ff0*/  @P5 FMUL R10, R10, 0.25 ;  /* 0x3e8000000a0a5820 */ /* 0x000fe20000400000 */
[----:B------:R-:W-:Y:S02]  /*1000*/  FSEL R35, R29, 1, P5 ;  /* 0x3f8000001d237808 */ /* 0x000fe40002800000 */
[----:B------:R-:W-:-:S07]  /*1010*/  FSETP.GEU.AND P5, PT, R13, 1.175494350822287508e-38, PT ;  /* 0x008000000d00780b */ /* 0x000fce0003fae000 */
[----:B------:R-:W-:Y:S02]  /*1020*/  @P6 FMUL R13, R13, 0.25 ;  /* 0x3e8000000d0d6820 */ /* 0x000fe40000400000 */
[----:B------:R-:W-:Y:S01]  /*1030*/  @!P4 FMUL R10, R10, 16777216 ;  /* 0x4b8000000a0ac820 */ /* 0x000fe20000400000 */
[----:B------:R-:W-:-:S03]  /*1040*/  FMUL R32, R33, R32 ;  /* 0x0000002021207220 */ /* 0x000fc60000400000 */
[----:B------:R-:W-:Y:S01]  /*1050*/  @!P5 FMUL R13, R13, 16777216 ;  /* 0x4b8000000d0dd820 */ /* 0x000fe20000400000 */
[----:B------:R-:W0:Y:S01]  /*1060*/  MUFU.RCP R33, R9 ;  /* 0x0000000900217308 */ /* 0x000e220000001000 */
[----:B-1----:R-:W-:Y:S01]  /*1070*/  FMUL R38, R38, R11 ;  /* 0x0000000b26267220 */ /* 0x002fe20000400000 */
[----:B------:R-:W-:-:S06]  /*1080*/  FSEL R11, R29, 1, P6 ;  /* 0x3f8000001d0b7808 */ /* 0x000fcc0003000000 */
[----:B------:R-:W1:Y:S08]  /*1090*/  MUFU.RCP R10, R10 ;  /* 0x0000000a000a7308 */ /* 0x000e700000001000 */
[----:B------:R-:W2:Y:S01]  /*10a0*/  MUFU.RCP R12, R13 ;  /* 0x0000000d000c7308 */ /* 0x000ea20000001000 */
[----:B------:R-:W-:Y:S01]  /*10b0*/  @!P4 FMUL R35, R35, 16777216 ;  /* 0x4b8000002323c820 */ /* 0x000fe20000400000 */
[----:B------:R-:W-:Y:S01]  /*10c0*/  @!P5 FMUL R11, R11, 16777216 ;  /* 0x4b8000000b0bd820 */ /* 0x000fe20000400000 */
[----:B0-----:R-:W-:Y:S01]  /*10d0*/  FMUL R33, R33, R8 ;  /* 0x0000000821217220 */ /* 0x001fe20000400000 */
[----:B------:R-:W-:Y:S01]  /*10e0*/  CS2R R8, SRZ ;  /* 0x0000000000087805 */ /* 0x000fe2000001ff00 */
[----:B-1----:R-:W-:Y:S01]  /*10f0*/  FMUL R35, R10, R35 ;  /* 0x000000230a237220 */ /* 0x002fe20000400000 */
[----:B--2---:R-:W-:Y:S01]  /*1100*/  FMUL R12, R12, R11 ;  /* 0x0000000b0c0c7220 */ /* 0x004fe20000400000 */
[----:B------:R-:W-:-:S06]  /*1110*/  CS2R R10, SRZ ;  /* 0x00000000000a7805 */ /* 0x000fcc000001ff00 */
[----:B------:R-:W2:Y:S01]  /*1120*/  @P2 LDG.E.EL.128 R8, desc[UR4][R50.64] ;  /* 0x0000000432082981 */ /* 0x000ea2000c2e1d00 */
[----:B------:R-:W-:Y:S01]  /*1130*/  FMUL R15, R26, R25 ;  /* 0x000000191a0f7220 */ /* 0x000fe20000400000 */
[----:B------:R-:W0:Y:S01]  /*1140*/  MUFU.RCP R31, R31 ;  /* 0x0000001f001f7308 */ /* 0x000e220000001000 */
[----:B------:R-:W-:Y:S01]  /*1150*/  FMUL R36, R39, R6 ;  /* 0x0000000627247220 */ /* 0x000fe20000400000 */
[----:B------:R-:W-:Y:S01]  /*1160*/  FMUL R3, R14, R3 ;  /* 0x000000030e037220 */ /* 0x000fe20000400000 */
[----:B------:R-:W-:Y:S01]  /*1170*/  FMUL R21, R12, R21 ;  /* 0x000000150c157220 */ /* 0x000fe20000400000 */
[----:B0-----:R-:W-:Y:S01]  /*1180*/  FMUL R46, R31, R46 ;  /* 0x0000002e1f2e7220 */ /* 0x001fe20000400000 */
[----:B------:R-:W-:Y:S01]  /*1190*/  FMUL R31, R30, R7 ;  /* 0x000000071e1f7220 */ /* 0x000fe20000400000 */
[----:B------:R-:W-:Y:S01]  /*11a0*/  FMUL R30, R15, R2 ;  /* 0x000000020f1e7220 */ /* 0x000fe20000400000 */
[----:B------:R-:W-:Y:S01]  /*11b0*/  CS2R R14, SRZ ;  /* 0x00000000000e7805 */ /* 0x000fe2000001ff00 */
[----:B------:R-:W-:Y:S01]  /*11c0*/  FMUL R32, R32, R17 ;  /* 0x0000001120207220 */ /* 0x000fe20000400000 */
[----:B------:R-:W-:Y:S01]  /*11d0*/  FMUL R34, R47, R16 ;  /* 0x000000102f227220 */ /* 0x000fe20000400000 */
[----:B------:R-:W-:Y:S01]  /*11e0*/  FMUL R46, R46, R5 ;  /* 0x000000052e2e7220 */ /* 0x000fe20000400000 */
[----:B------:R-:W-:Y:S01]  /*11f0*/  FMUL R37, R37, R4 ;  /* 0x0000000425257220 */ /* 0x000fe20000400000 */
[----:B------:R-:W-:Y:S01]  /*1200*/  FMUL R38, R38, R19 ;  /* 0x0000001326267220 */ /* 0x000fe20000400000 */
[----:B------:R-:W-:-:S02]  /*1210*/  CS2R R4, SRZ ;  /* 0x0000000000047805 */ /* 0x000fc4000001ff00 */
[----:B------:R-:W-:Y:S02]  /*1220*/  CS2R R6, SRZ ;  /* 0x0000000000067805 */ /* 0x000fe4000001ff00 */
[----:B------:R-:W-:-:S04]  /*1230*/  CS2R R16, SRZ ;  /* 0x0000000000107805 */ /* 0x000fc8000001ff00 */
[----:B------:R-:W3:Y:S01]  /*1240*/  @!P0 LDG.E.EL.128 R4, desc[UR4][R48.64] ;  /* 0x0000000430048981 */ /* 0x000ee2000c2e1d00 */
[----:B--2---:R-:W-:-:S05]  /*1250*/  SEL R8, R8, RZ, P2 ;  /* 0x000000ff08087207 */ /* 0x004fca0001000000 */
[----:B------:R-:W-:-:S04]  /*1260*/  FADD R8, R8, 9.9999997473787516356e-06 ;  /* 0x3727c5ac08087421 */ /* 0x000fc80000000000 */
[----:B------:R-:W0:Y:S01]  /*1270*/  MUFU.SQRT R13, R8 ;  /* 0x00000008000d7308 */ /* 0x000e220000002000 */
[----:B------:R-:W-:-:S05]  /*1280*/  SEL R9, R9, RZ, P2 ;  /* 0x000000ff09097207 */ /* 0x000fca0001000000 */
[----:B------:R-:W-:-:S04]  /*1290*/  FADD R9, R9, 9.9999997473787516356e-06 ;  /* 0x3727c5ac09097421 */ /* 0x000fc80000000000 */
[----:B------:R-:W1:Y:S01]  /*12a0*/  MUFU.SQRT R27, R9 ;  /* 0x00000009001b7308 */ /* 0x000e620000002000 */
[----:B------:R-:W-:Y:S02]  /*12b0*/  SEL R10, R10, RZ, P2 ;  /* 0x000000ff0a0a7207 */ /* 0x000fe40001000000 */
[C---:B0-----:R-:W-:Y:S02]  /*12c0*/  FSETP.GT.AND P4, PT, R13.reuse, 8.50705917302346158658e+37, PT ;  /* 0x7e8000000d00780b */ /* 0x041fe40003f84000 */
[----:B------:R-:W-:Y:S01]  /*12d0*/  FSETP.GEU.AND P5, PT, R13, 1.175494350822287508e-38, PT ;  /* 0x008000000d00780b */ /* 0x000fe20003fae000 */
[----:B------:R-:W-:Y:S01]  /*12e0*/  FADD R10, R10, 9.9999997473787516356e-06 ;  /* 0x3727c5ac0a0a7421 */ /* 0x000fe20000000000 */
[----:B------:R-:W-:-:S03]  /*12f0*/  FSEL R26, R29, 1, P4 ;  /* 0x3f8000001d1a7808 */ /* 0x000fc60002000000 */
[----:B------:R-:W0:Y:S01]  /*1300*/  MUFU.SQRT R8, R10 ;  /* 0x0000000a00087308 */ /* 0x000e220000002000 */
[----:B------:R-:W-:-:S05]  /*1310*/  SEL R11, R11, RZ, P2 ;  /* 0x000000ff0b0b7207 */ /* 0x000fca0001000000 */
[----:B------:R-:W-:Y:S01]  /*1320*/  @P4 FMUL R13, R13, 0.25 ;  /* 0x3e8000000d0d4820 */ /* 0x000fe20000400000 */
[----:B-1----:R-:W-:Y:S01]  /*1330*/  FSETP.GT.AND P4, PT, R27, 8.50705917302346158658e+37, PT ;  /* 0x7e8000001b00780b */ /* 0x002fe20003f84000 */
[----:B------:R-:W-:Y:S02]  /*1340*/  @!P5 FMUL R26, R26, 16777216 ;  /* 0x4b8000001a1ad820 */ /* 0x000fe40000400000 */
[----:B------:R-:W-:Y:S01]  /*1350*/  @!P5 FMUL R13, R13, 16777216 ;  /* 0x4b8000000d0dd820 */ /* 0x000fe20000400000 */
[----:B------:R-:W-:Y:S01]  /*1360*/  FSETP.GEU.AND P5, PT, R27, 1.175494350822287508e-38, PT ;  /* 0x008000001b00780b */ /* 0x000fe20003fae000 */
[----:B------:R-:W-:Y:S01]  /*1370*/  FADD R11, R11, 9.9999997473787516356e-06 ;  /* 0x3727c5ac0b0b7421 */ /* 0x000fe20000000000 */
[----:B------:R-:W-:Y:S01]  /*1380*/  FSEL R9, R29, 1, P4 ;  /* 0x3f8000001d097808 */ /* 0x000fe20002000000 */
[----:B------:R-:W-:Y:S06]  /*1390*/  MUFU.RCP R25, R13 ;  /* 0x0000000d00197308 */ /* 0x000fec0000001000 */
[----:B------:R-:W-:Y:S01]  /*13a0*/  @P4 FMUL R27, R27, 0.25 ;  /* 0x3e8000001b1b4820 */ /* 0x000fe20000400000 */
[C---:B0-----:R-:W-:Y:S01]  /*13b0*/  FSETP.GT.AND P4, PT, R8.reuse, 8.50705917302346158658e+37, PT ;  /* 0x7e8000000800780b */ /* 0x041fe20003f84000 */
[----:B------:R-:W0:Y:S02]  /*13c0*/  MUFU.SQRT R13, R11 ;  /* 0x0000000b000d7308 */ /* 0x000e240000002000 */
[----:B------:R-:W-:Y:S01]  /*13d0*/  @!P5 FMUL R27, R27, 16777216 ;  /* 0x4b8000001b1bd820 */ /* 0x000fe20000400000 */
[----:B------:R-:W-:Y:S01]  /*13e0*/  @!P5 FMUL R9, R9, 16777216 ;  /* 0x4b8000000909d820 */ /* 0x000fe20000400000 */
[----:B------:R-:W-:-:S02]  /*13f0*/  FSETP.GEU.AND P5, PT, R8, 1.175494350822287508e-38, PT ;  /* 0x008000000800780b */ /* 0x000fc40003fae000 */
[----:B------:R-:W-:-:S06]  /*1400*/  FSEL R10, R29, 1, P4 ;  /* 0x3f8000001d0a7808 */ /* 0x000fcc0002000000 */
[----:B------:R-:W-:Y:S01]  /*1410*/  @P4 FMUL R8, R8, 0.25 ;  /* 0x3e80000008084820 */ /* 0x000fe20000400000 */
[----:B0-----:R-:W-:-:S04]  /*1420*/  FSETP.GT.AND P4, PT, R13, 8.50705917302346158658e+37, PT ;  /* 0x7e8000000d00780b */ /* 0x001fc80003f84000 */
[----:B------:R-:W-:Y:S01]  /*1430*/  @!P5 FMUL R8, R8, 16777216 ;  /* 0x4b8000000808d820 */ /* 0x000fe20000400000 */
[----:B------:R-:W-:Y:S01]  /*1440*/  @!P5 FMUL R10, R10, 16777216 ;  /* 0x4b8000000a0ad820 */ /* 0x000fe20000400000 */
[----:B------:R-:W-:Y:S01]  /*1450*/  FSETP.GEU.AND P5, PT, R13, 1.175494350822287508e-38, PT ;  /* 0x008000000d00780b */ /* 0x000fe20003fae000 */
[----:B------:R-:W-:-:S06]  /*1460*/  FMUL R25, R25, R26 ;  /* 0x0000001a19197220 */ /* 0x000fcc0000400000 */
[----:B------:R-:W-:-:S06]  /*1470*/  @P4 FMUL R13, R13, 0.25 ;  /* 0x3e8000000d0d4820 */ /* 0x000fcc0000400000 */
[----:B------:R-:W-:Y:S01]  /*1480*/  @!P5 FMUL R13, R13, 16777216 ;  /* 0x4b8000000d0dd820 */ /* 0x000fe20000400000 */
[----:B------:R-:W0:Y:S01]  /*1490*/  MUFU.RCP R26, R27 ;  /* 0x0000001b001a7308 */ /* 0x000e220000001000 */
[----:B------:R-:W-:-:S07]  /*14a0*/  FSEL R2, R29, 1, P4 ;  /* 0x3f8000001d027808 */ /* 0x000fce0002000000 */
[----:B------:R1:W2:Y:S08]  /*14b0*/  MUFU.RCP R27, R8 ;  /* 0x00000008001b7308 */ /* 0x0002b00000001000 */
[----:B------:R-:W4:Y:S01]  /*14c0*/  MUFU.RCP R13, R13 ;  /* 0x0000000d000d7308 */ /* 0x000f220000001000 */
[----:B------:R-:W-:Y:S01]  /*14d0*/  @!P5 FMUL R2, R2, 16777216 ;  /* 0x4b8000000202d820 */ /* 0x000fe20000400000 */
[----:B0-----:R-:W-:Y:S01]  /*14e0*/  FMUL R26, R26, R9 ;  /* 0x000000091a1a7220 */ /* 0x001fe20000400000 */
[----:B-1----:R-:W-:Y:S01]  /*14f0*/  CS2R R8, SRZ ;  /* 0x0000000000087805 */ /* 0x002fe2000001ff00 */
[----:B--2---:R-:W-:Y:S01]  /*1500*/  FMUL R27, R27, R10 ;  /* 0x0000000a1b1b7220 */ /* 0x004fe20000400000 */
[----:B------:R-:W-:-:S06]  /*1510*/  CS2R R10, SRZ ;  /* 0x00000000000a7805 */ /* 0x000fcc000001ff00 */
[----:B------:R-:W2:Y:S01]  /*1520*/  @!P1 LDG.E.EL.128 R8, desc[UR4][R48.64] ;  /* 0x0000000430089981 */ /* 0x000ea2000c2e1d00 */
[----:B----4-:R-:W-:Y:S01]  /*1530*/  FMUL R39, R13, R2 ;  /* 0x000000020d277220 */ /* 0x010fe20000400000 */
[----:B------:R-:W-:Y:S01]  /*1540*/  CS2R R12, SRZ ;  /* 0x00000000000c7805 */ /* 0x000fe2000001ff00 */
[----:B------:R-:W-:Y:S01]  /*1550*/  FMUL R2, R35, R18 ;  /* 0x0000001223027220 */ /* 0x000fe20000400000 */
[----:B------:R-:W-:-:S04]  /*1560*/  CS2R R18, SRZ ;  /* 0x0000000000127805 */ /* 0x000fc8000001ff00 */
[----:B------:R-:W4:Y:S04]  /*1570*/  @!P1 LDG.E.EL.128 R12, desc[UR4][R44.64] ;  /* 0x000000042c0c9981 */ /* 0x000f28000c2e1d00 */
[----:B------:R-:W5:Y:S01]  /*1580*/  @!P0 LDG.E.EL.128 R16, desc[UR4][R44.64] ;  /* 0x000000042c108981 */ /* 0x000f62000c2e1d00 */
[----:B------:R-:W-:Y:S01]  /*1590*/  FMUL R39, R39, R28 ;  /* 0x0000001c27277220 */ /* 0x000fe20000400000 */
[----:B---3--:R-:W-:Y:S01]  /*15a0*/  SEL R7, R7, RZ, !P0 ;  /* 0x000000ff07077207 */ /* 0x008fe20004000000 */
[----:B------:R-:W-:Y:S01]  /*15b0*/  FMUL R20, R33, R20 ;  /* 0x0000001421147220 */ /* 0x000fe20000400000 */
[----:B--2---:R-:W-:Y:S02]  /*15c0*/  SEL R11, R11, RZ, !P1 ;  /* 0x000000ff0b0b7207 */ /* 0x004fe40004800000 */
[----:B------:R-:W-:-:S02]  /*15d0*/  SEL R47, R10, RZ, !P1 ;  /* 0x000000ff0a2f7207 */ /* 0x000fc40004800000 */
[----:B----4-:R-:W-:Y:S02]  /*15e0*/  SEL R28, R15, RZ, !P1 ;  /* 0x000000ff0f1c7207 */ /* 0x010fe40004800000 */
[----:B------:R-:W-:Y:S02]  /*15f0*/  SEL R10, R13, RZ, !P1 ;  /* 0x000000ff0d0a7207 */ /* 0x000fe40004800000 */
[----:B------:R-:W-:Y:S01]  /*1600*/  SEL R8, R8, RZ, !P1 ;  /* 0x000000ff08087207 */ /* 0x000fe20004800000 */
[----:B------:R-:W-:Y:S01]  /*1610*/  FFMA R46, R11, R46, R28 ;  /* 0x0000002e0b2e7223 */ /* 0x000fe2000000001c */
[----:B------:R-:W-:Y:S02]  /*1620*/  SEL R9, R9, RZ, !P1 ;  /* 0x000000ff09097207 */ /* 0x000fe40004800000 */
[----:B------:R-:W-:Y:S02]  /*1630*/  SEL R13, R12, RZ, !P1 ;  /* 0x000000ff0c0d7207 */ /* 0x000fe40004800000 */
[----:B-----5:R-:W-:Y:S01]  /*1640*/  SEL R28, R19, RZ, !P0 ;  /* 0x000000ff131c7207 */ /* 0x020fe20004000000 */
[----:B------:R-:W-:Y:S01]  /*1650*/  FFMA R44, R9, R32, R10 ;  /* 0x00000020092c7223 */ /* 0x000fe2000000000a */
[----:B------:R-:W-:Y:S01]  /*1660*/  CS2R R10, SRZ ;  /* 0x00000000000a7805 */ /* 0x000fe2000001ff00 */
[----:B------:R-:W-:Y:S01]  /*1670*/  FFMA R45, R8, R31, R13 ;  /* 0x0000001f082d7223 */ /* 0x000fe2000000000d */
[----:B------:R-:W-:Y:S01]  /*1680*/  CS2R R8, SRZ ;  /* 0x0000000000087805 */ /* 0x000fe2000001ff00 */
[----:B------:R-:W-:Y:S01]  /*1690*/  FFMA R7, R7, R30, R28 ;  /* 0x0000001e07077223 */ /* 0x000fe2000000001c */
[----:B------:R-:W-:-:S02]  /*16a0*/  SEL R14, R14, RZ, !P1 ;  /* 0x000000ff0e0e7207 */ /* 0x000fc40004800000 */
[----:B------:R-:W-:Y:S02]  /*16b0*/  CS2R R28, SRZ ;  /* 0x00000000001c7805 */ /* 0x000fe4000001ff00 */
[----:B------:R-:W-:Y:S02]  /*16c0*/  CS2R R30, SRZ ;  /* 0x00000000001e7805 */ /* 0x000fe4000001ff00 */
[----:B------:R-:W-:Y:S01]  /*16d0*/  CS2R R12, SRZ ;  /* 0x00000000000c7805 */ /* 0x000fe2000001ff00 */
[----:B------:R-:W2:Y:S01]  /*16e0*/  @P3 LDG.E.EL.128 R8, desc[UR4][R42.64] ;  /* 0x000000042a083981 */ /* 0x000ea2000c2e1d00 */
[----:B------:R-:W-:Y:S01]  /*16f0*/  FFMA R47, R47, R34, R14 ;  /* 0x000000222f2f7223 */ /* 0x000fe2000000000e */
[----:B------:R-:W-:Y:S02]  /*1700*/  CS2R R14, SRZ ;  /* 0x00000000000e7805 */ /* 0x000fe4000001ff00 */
[----:B------:R-:W-:Y:S01]  /*1710*/  CS2R R32, SRZ ;  /* 0x0000000000207805 */ /* 0x000fe2000001ff00 */
[----:B------:R-:W3:Y:S01]  /*1720*/  @P3 LDG.E.EL.128 R28, desc[UR4][R40.64] ;  /* 0x00000004281c3981 */ /* 0x000ee2000c2e1d00 */
[----:B------:R-:W-:-:S03]  /*1730*/  CS2R R34, SRZ ;  /* 0x0000000000227805 */ /* 0x000fc6000001ff00 */
[----:B------:R-:W4:Y:S04]  /*1740*/  @P2 LDG.E.EL.128 R12, desc[UR4][R42.64] ;  /* 0x000000042a0c2981 */ /* 0x000f28000c2e1d00 */
[----:B------:R-:W5:Y:S01]  /*1750*/  @P2 LDG.E.EL.128 R32, desc[UR4][R40.64] ;  /* 0x0000000428202981 */ /* 0x000f62000c2e1d00 */
[----:B------:R-:W-:Y:S02]  /*1760*/  SEL R19, R4, RZ, !P0 ;  /* 0x000000ff04137207 */ /* 0x000fe40004000000 */
[----:B------:R-:W-:Y:S02]  /*1770*/  SEL R4, R5, RZ, !P0 ;  /* 0x000000ff05047207 */ /* 0x000fe40004000000 */
[----:B------:R-:W-:Y:S02]  /*1780*/  SEL R17, R17, RZ, !P0 ;  /* 0x000000ff11117207 */ /* 0x000fe40004000000 */
[----:B------:R-:W-:-:S02]  /*1790*/  SEL R6, R6, RZ, !P0 ;  /* 0x000000ff06067207 */ /* 0x000fc40004000000 */
[----:B------:R-:W-:Y:S01]  /*17a0*/  SEL R5, R18, RZ, !P0 ;  /* 0x000000ff12057207 */ /* 0x000fe20004000000 */
[----:B------:R-:W-:Y:S01]  /*17b0*/  FFMA R37, R4, R37, R17 ;  /* 0x0000002504257223 */ /* 0x000fe20000000011 */
[----:B------:R-:W-:-:S03]  /*17c0*/  SEL R16, R16, RZ, !P0 ;  /* 0x000000ff10107207 */ /* 0x000fc60004000000 */
[----:B------:R-:W-:Y:S02]  /*17d0*/  FFMA R3, R6, R3, R5 ;  /* 0x0000000306037223 */ /* 0x000fe40000000005 */
[----:B------:R-:W-:Y:S01]  /*17e0*/  FFMA R36, R19, R36, R16 ;  /* 0x0000002413247223 */ /* 0x000fe20000000010 */
[----:B------:R-:W0:Y:S01]  /*17f0*/  LDC.64 R4, c[0x0][0x238] ;  /* 0x00008e00ff047b82 */ /* 0x000e220000000a00 */
[----:B------:R-:W-:Y:S01]  /*1800*/  FMUL R23, R26, R23 ;  /* 0x000000171a177220 */ /* 0x000fe20000400000 */
[----:B------:R-:W-:Y:S01]  /*1810*/  FMUL R22, R25, R22 ;  /* 0x0000001619167220 */ /* 0x000fe20000400000 */
[----:B------:R-:W-:Y:S02]  /*1820*/  FSETP.GEU.AND P5, PT, R45, RZ, PT ;  /* 0x000000ff2d00720b */ /* 0x000fe40003fae000 */
[----:B------:R-:W-:Y:S01]  /*1830*/  FSETP.GEU.AND P6, PT, R44, RZ, PT ;  /* 0x000000ff2c00720b */ /* 0x000fe20003fce000 */
[----:B------:R-:W-:Y:S01]  /*1840*/  FMUL R24, R27, R24 ;  /* 0x000000181b187220 */ /* 0x000fe20000400000 */
[----:B0-----:R-:W-:Y:S01]  /*1850*/  IMAD.WIDE R4, R0, 0x4, R4 ;  /* 0x0000000400047825 */ /* 0x001fe200078e0204 */
[----:B--2---:R-:W-:-:S02]  /*1860*/  SEL R17, R8, RZ, P3 ;  /* 0x000000ff08117207 */ /* 0x004fc40001800000 */
[----:B------:R-:W-:Y:S02]  /*1870*/  SEL R9, R9, RZ, P3 ;  /* 0x000000ff09097207 */ /* 0x000fe40001800000 */
[----:B---3--:R-:W-:Y:S02]  /*1880*/  SEL R8, R29, RZ, P3 ;  /* 0x000000ff1d087207 */ /* 0x008fe40001800000 */
[----:B------:R-:W-:Y:S02]  /*1890*/  SEL R19, R10, RZ, P3 ;  /* 0x000000ff0a137207 */ /* 0x000fe40001800000 */
[----:B------:R-:W-:Y:S02]  /*18a0*/  SEL R28, R28, RZ, P3 ;  /* 0x000000ff1c1c7207 */ /* 0x000fe40001800000 */
[----:B------:R-:W-:Y:S02]  /*18b0*/  SEL R30, R30, RZ, P3 ;  /* 0x000000ff1e1e7207 */ /* 0x000fe40001800000 */
[----:B------:R-:W-:-:S02]  /*18c0*/  SEL R6, R11, RZ, P3 ;  /* 0x000000ff0b067207 */ /* 0x000fc40001800000 */
[----:B------:R-:W-:Y:S01]  /*18d0*/  SEL R31, R31, RZ, P3 ;  /* 0x000000ff1f1f7207 */ /* 0x000fe20001800000 */
[----:B------:R-:W-:Y:S01]  /*18e0*/  FFMA R20, R9, R20, R8 ;  /* 0x0000001409147223 */ /* 0x000fe20000000008 */
[----:B----4-:R-:W-:Y:S02]  /*18f0*/  SEL R12, R12, RZ, P2 ;  /* 0x000000ff0c0c7207 */ /* 0x010fe40001000000 */
[----:B------:R-:W-:Y:S02]  /*1900*/  SEL R13, R13, RZ, P2 ;  /* 0x000000ff0d0d7207 */ /* 0x000fe40001000000 */
[----:B------:R-:W-:Y:S02]  /*1910*/  SEL R15, R15, RZ, P2 ;  /* 0x000000ff0f0f7207 */ /* 0x000fe40001000000 */
[----:B-----5:R-:W-:Y:S02]  /*1920*/  SEL R9, R32, RZ, P2 ;  /* 0x000000ff20097207 */ /* 0x020fe40001000000 */
[----:B------:R-:W-:-:S02]  /*1930*/  SEL R8, R33, RZ, P2 ;  /* 0x000000ff21087207 */ /* 0x000fc40001000000 */
[----:B------:R-:W-:Y:S01]  /*1940*/  SEL R10, R35, RZ, P2 ;  /* 0x000000ff230a7207 */ /* 0x000fe20001000000 */
[----:B------:R-:W-:Y:S01]  /*1950*/  FFMA R38, R17, R38, R28 ;  /* 0x0000002611267223 */ /* 0x000fe2000000001c */
[----:B------:R-:W-:Y:S01]  /*1960*/  SEL R14, R14, RZ, P2 ;  /* 0x000000ff0e0e7207 */ /* 0x000fe20001000000 */
[----:B------:R-:W-:Y:S01]  /*1970*/  FFMA R2, R19, R2, R30 ;  /* 0x0000000213027223 */ /* 0x000fe2000000001e */
[----:B------:R-:W-:Y:S01]  /*1980*/  SEL R11, R34, RZ, P2 ;  /* 0x000000ff220b7207 */ /* 0x000fe20001000000 */
[----:B------:R-:W-:Y:S01]  /*1990*/  FFMA R6, R6, R21, R31 ;  /* 0x0000001506067223 */ /* 0x000fe2000000001f */
[----:B------:R-:W-:Y:S01]  /*19a0*/  FSETP.GEU.AND P2, PT, R47, RZ, PT ;  /* 0x000000ff2f00720b */ /* 0x000fe20003f4e000 */
[----:B------:R-:W-:Y:S01]  /*19b0*/  FFMA R22, R12, R22, R9 ;  /* 0x000000160c167223 */ /* 0x000fe20000000009 */
[----:B------:R-:W-:Y:S01]  /*19c0*/  FFMA R23, R13, R23, R8 ;  /* 0x000000170d177223 */ /* 0x000fe20000000008 */
[----:B------:R-:W-:Y:S01]  /*19d0*/  FFMA R39, R15, R39, R10 ;  /* 0x000000270f277223 */ /* 0x000fe2000000000a */
[----:B------:R-:W-:-:S02]  /*19e0*/  FSETP.GEU.AND P3, PT, R46, RZ, PT ;  /* 0x000000ff2e00720b */ /* 0x000fc40003f6e000 */
[----:B------:R-:W-:Y:S02]  /*19f0*/  FSEL R8, R45, RZ, P5 ;  /* 0x000000ff2d087208 */ /* 0x000fe40002800000 */
[----:B------:R-:W-:Y:S02]  /*1a00*/  FSEL R9, R44, RZ, P6 ;  /* 0x000000ff2c097208 */ /* 0x000fe40003000000 */
[----:B------:R-:W-:Y:S02]  /*1a10*/  FSEL R10, R47, RZ, P2 ;  /* 0x000000ff2f0a7208 */ /* 0x000fe40001000000 */
[----:B------:R-:W-:Y:S02]  /*1a20*/  FSETP.GEU.AND P4, PT, R38, RZ, PT ;  /* 0x000000ff2600720b */ /* 0x000fe40003f8e000 */
[----:B------:R-:W-:Y:S02]  /*1a30*/  FSETP.GEU.AND P5, PT, R20, RZ, PT ;  /* 0x000000ff1400720b */ /* 0x000fe40003fae000 */
[----:B------:R-:W-:-:S02]  /*1a40*/  FSETP.GEU.AND P6, PT, R2, RZ, PT ;  /* 0x000000ff0200720b */ /* 0x000fc40003fce000 */
[----:B------:R-:W-:Y:S01]  /*1a50*/  FSETP.GEU.AND P2, PT, R6, RZ, PT ;  /* 0x000000ff0600720b */ /* 0x000fe20003f4e000 */
[----:B------:R-:W-:Y:S01]  /*1a60*/  FFMA R24, R14, R24, R11 ;  /* 0x000000180e187223 */ /* 0x000fe2000000000b */
[----:B------:R-:W-:Y:S02]  /*1a70*/  FSEL R11, R46, RZ, P3 ;  /* 0x000000ff2e0b7208 */ /* 0x000fe40001800000 */
[----:B------:R-:W-:Y:S02]  /*1a80*/  @P1 FSEL R8, R38, RZ, P4 ;  /* 0x000000ff26081208 */ /* 0x000fe40002000000 */
[----:B------:R-:W-:Y:S02]  /*1a90*/  @P1 FSEL R9, R20, RZ, P5 ;  /* 0x000000ff14091208 */ /* 0x000fe40002800000 */
[----:B------:R-:W-:Y:S02]  /*1aa0*/  @P1 FSEL R10, R2, RZ, P6 ;  /* 0x000000ff020a1208 */ /* 0x000fe40003000000 */
[----:B------:R-:W-:-:S02]  /*1ab0*/  @P1 FSEL R11, R6, RZ, P2 ;  /* 0x000000ff060b1208 */ /* 0x000fc40001000000 */
[C---:B------:R-:W-:Y:S02]  /*1ac0*/  FSETP.GEU.AND P1, PT, R36.reuse, RZ, PT ;  /* 0x000000ff2400720b */ /* 0x040fe40003f2e000 */
[----:B------:R-:W-:Y:S02]  /*1ad0*/  FSETP.GEU.AND P6, PT, R37, RZ, PT ;  /* 0x000000ff2500720b */ /* 0x000fe40003fce000 */
[----:B------:R-:W-:Y:S02]  /*1ae0*/  FSETP.GEU.AND P5, PT, R3, RZ, PT ;  /* 0x000000ff0300720b */ /* 0x000fe40003fae000 */
[----:B------:R-:W-:Y:S02]  /*1af0*/  FSETP.GEU.AND P4, PT, R7, RZ, PT ;  /* 0x000000ff0700720b */ /* 0x000fe40003f8e000 */
[----:B------:R-:W-:Y:S02]  /*1b00*/  FSEL R12, R36, RZ, P1 ;  /* 0x000000ff240c7208 */ /* 0x000fe40000800000 */
[----:B------:R-:W-:-:S02]  /*1b10*/  FSEL R13, R37, RZ, P6 ;  /* 0x000000ff250d7208 */ /* 0x000fc40003000000 */
[----:B------:R-:W-:Y:S02]  /*1b20*/  FSETP.GEU.AND P3, PT, R22, RZ, PT ;  /* 0x000000ff1600720b */ /* 0x000fe40003f6e000 */
[----:B------:R-:W-:Y:S02]  /*1b30*/  FSETP.GEU.AND P2, PT, R23, RZ, PT ;  /* 0x000000ff1700720b */ /* 0x000fe40003f4e000 */
[----:B------:R-:W-:Y:S02]  /*1b40*/  FSETP.GEU.AND P1, PT, R24, RZ, PT ;  /* 0x000000ff1800720b */ /* 0x000fe40003f2e000 */
[----:B------:R-:W-:Y:S02]  /*1b50*/  FSETP.GEU.AND P6, PT, R39, RZ, PT ;  /* 0x000000ff2700720b */ /* 0x000fe40003fce000 */
[----:B------:R-:W-:Y:S02]  /*1b60*/  FSEL R14, R3, RZ, P5 ;  /* 0x000000ff030e7208 */ /* 0x000fe40002800000 */
[----:B------:R-:W-:-:S02]  /*1b70*/  FSEL R15, R7, RZ, P4 ;  /* 0x000000ff070f7208 */ /* 0x000fc40002000000 */
[----:B------:R-:W-:Y:S02]  /*1b80*/  @P0 FSEL R12, R22, RZ, P3 ;  /* 0x000000ff160c0208 */ /* 0x000fe40001800000 */
[----:B------:R-:W-:Y:S02]  /*1b90*/  @P0 FSEL R13, R23, RZ, P2 ;  /* 0x000000ff170d0208 */ /* 0x000fe40001000000 */
[----:B------:R-:W-:Y:S02]  /*1ba0*/  @P0 FSEL R14, R24, RZ, P1 ;  /* 0x000000ff180e0208 */ /* 0x000fe40000800000 */
[----:B------:R-:W-:Y:S01]  /*1bb0*/  @P0 FSEL R15, R39, RZ, P6 ;  /* 0x000000ff270f0208 */ /* 0x000fe20003000000 */
[----:B------:R-:W-:Y:S04]  /*1bc0*/  STG.E.128 desc[UR4][R4.64], R8 ;  /* 0x0000000804007986 */ /* 0x000fe8000c101d04 */
[----:B------:R-:W-:Y:S01]  /*1bd0*/  STG.E.128 desc[UR4][R4.64+0x800], R12 ;  /* 0x0008000c04007986 */ /* 0x000fe2000c101d04 */
[----:B------:R-:W-:Y:S05]  /*1be0*/  EXIT ;  /* 0x000000000000794d */ /* 0x000fea0003800000 */
.L_x_0:
[----:B------:R-:W-:-:S00]  /*1bf0*/  BRA `(.L_x_0) ;  /* 0xfffffffc00fc7947 */ /* 0x000fc0000383ffff */
[----:B------:R-:W-:-:S00]  /*1c00*/  NOP ;  /* 0x0000000000007918 */ /* 0x000fc00000000000 */
[----:B------:R-:W-:-:S00]  /*1c10*/  NOP ;  /* 0x0000000000007918 */ /* 0x000fc00000000000 */
[----:B------:R-:W-:-:S00]  /*1c20*/  NOP ;  /* 0x0000000000007918 */ /* 0x000fc00000000000 */
[----:B------:R-:W-:-:S00]  /*1c30*/  NOP ;  /* 0x0000000000007918 */ /* 0x000fc00000000000 */
[----:B------:R-:W-:-:S00]  /*1c40*/  NOP ;  /* 0x0000000000007918 */ /* 0x000fc00000000000 */
[----:B------:R-:W-:-:S00]  /*1c50*/  NOP ;  /* 0x0000000000007918 */ /* 0x000fc00000000000 */
[----:B------:R-:W-:-:S00]  /*1c60*/  NOP ;  /* 0x0000000000007918 */ /* 0x000fc00000000000 */
[----:B------:R-:W-:-:S00]  /*1c70*/  NOP ;  /* 0x0000000000007918 */ /* 0x000fc00000000000 */
.L_x_1:


//--------------------- .nv.global.init           --------------------------
	.section	.nv.global.init,"aw",@progbits
.nv.global.init:
	.type		_$_str,@object
	.size		_$_str,(_$_str_$_2 - _$_str)
_$_str:
        /*0000*/ 	.byte	0x5f, 0x5f, 0x43, 0x55, 0x44, 0x41, 0x5f, 0x46, 0x54, 0x5a, 0x00
	.type		_$_str_$_2,@object
	.size		_$_str_$_2,(.L_1 - _$_str_$_2)
_$_str_$_2:
        /*000b*/ 	.byte	0x5f, 0x5f, 0x43, 0x55, 0x44, 0x41, 0x5f, 0x50, 0x52, 0x45, 0x43, 0x5f, 0x53, 0x51, 0x52, 0x54
        /*001b*/ 	.byte	0x00
.L_1:


//--------------------- .nv.constant0.triton_poi_fused_stack_25 --------------------------
	.section	.nv.constant0.triton_poi_fused_stack_25,"a",@progbits
	.sectionflags	@""
	.align	4
.nv.constant0.triton_poi_fused_stack_25:
	.zero		580
